//
// Generated by NVIDIA NVVM Compiler
//
// Compiler Build ID: CL-36424714
// Cuda compilation tools, release 13.0, V13.0.88
// Based on NVVM 20.0.0
//

.version 9.0
.target sm_100
.address_size 64

	// .globl	_Z10fma_kernelPfi

.visible .entry _Z10fma_kernelPfi(
	.param .u64 .ptr .align 1 _Z10fma_kernelPfi_param_0,
	.param .u32 _Z10fma_kernelPfi_param_1
)
{
	.reg .pred 	%p<4>;
	.reg .b32 	%r<14>;
	.reg .b32 	%f<8>;
	.reg .b64 	%rd<5>;

	ld.param.u64 	%rd1, [_Z10fma_kernelPfi_param_0];
	ld.param.u32 	%r5, [_Z10fma_kernelPfi_param_1];
	max.s32 	%r6, %r5, 0;
	add.s32 	%r1, %r6, 1;
	and.b32  	%r7, %r6, 3;
	setp.eq.s32 	%p1, %r7, 3;
	mov.f32 	%f7, 0f40A00000;
	@%p1 bra 	$L__BB0_3;
	and.b32  	%r8, %r1, 3;
	neg.s32 	%r13, %r8;
	setp.lt.s32 	%p2, %r5, 3;
	selp.f32 	%f6, 0f00000000, 0f40A00000, %p2;
$L__BB0_2:
	.pragma "nounroll";
	mov.f32 	%f7, %f6;
	add.s32 	%r13, %r13, 1;
	setp.ne.s32 	%p3, %r13, 0;
	mov.f32 	%f6, 0f40A00000;
	@%p3 bra 	$L__BB0_2;
$L__BB0_3:
	cvta.to.global.u64 	%rd2, %rd1;
	mov.u32 	%r9, %tid.x;
	mov.u32 	%r10, %ctaid.x;
	mov.u32 	%r11, %ntid.x;
	mad.lo.s32 	%r12, %r10, %r11, %r9;
	mul.wide.u32 	%rd3, %r12, 4;
	add.s64 	%rd4, %rd2, %rd3;
	st.global.f32 	[%rd4], %f7;
	ret;

}
	// .globl	_Z12fma_kernel_4Pfi
.visible .entry _Z12fma_kernel_4Pfi(
	.param .u64 .ptr .align 1 _Z12fma_kernel_4Pfi_param_0,
	.param .u32 _Z12fma_kernel_4Pfi_param_1
)
{
	.reg .pred 	%p<6>;
	.reg .b32 	%r<16>;
	.reg .b32 	%f<70>;
	.reg .b64 	%rd<5>;

	ld.param.u64 	%rd1, [_Z12fma_kernel_4Pfi_param_0];
	ld.param.u32 	%r8, [_Z12fma_kernel_4Pfi_param_1];
	setp.lt.s32 	%p1, %r8, 1;
	mov.f32 	%f69, 0f00000000;
	@%p1 bra 	$L__BB1_8;
	and.b32  	%r1, %r8, 3;
	setp.lt.u32 	%p2, %r8, 4;
	mov.f32 	%f68, 0f00000000;
	mov.f32 	%f67, %f68;
	mov.f32 	%f66, %f68;
	mov.f32 	%f65, %f68;
	@%p2 bra 	$L__BB1_4;
	and.b32  	%r9, %r8, 2147483644;
	neg.s32 	%r14, %r9;
	mov.f32 	%f68, 0f00000000;
$L__BB1_3:
	add.f32 	%f35, %f65, 0f40000000;
	add.f32 	%f36, %f66, 0f40000000;
	add.f32 	%f37, %f67, 0f40000000;
	add.f32 	%f38, %f68, 0f40000000;
	add.f32 	%f39, %f35, 0f40000000;
	add.f32 	%f40, %f36, 0f40000000;
	add.f32 	%f41, %f37, 0f40000000;
	add.f32 	%f42, %f38, 0f40000000;
	add.f32 	%f43, %f39, 0f40000000;
	add.f32 	%f44, %f40, 0f40000000;
	add.f32 	%f45, %f41, 0f40000000;
	add.f32 	%f46, %f42, 0f40000000;
	add.f32 	%f65, %f43, 0f40000000;
	add.f32 	%f66, %f44, 0f40000000;
	add.f32 	%f67, %f45, 0f40000000;
	add.f32 	%f68, %f46, 0f40000000;
	add.s32 	%r14, %r14, 4;
	setp.ne.s32 	%p3, %r14, 0;
	@%p3 bra 	$L__BB1_3;
$L__BB1_4:
	setp.eq.s32 	%p4, %r1, 0;
	@%p4 bra 	$L__BB1_7;
	neg.s32 	%r15, %r1;
$L__BB1_6:
	.pragma "nounroll";
	add.f32 	%f65, %f65, 0f40000000;
	add.f32 	%f66, %f66, 0f40000000;
	add.f32 	%f67, %f67, 0f40000000;
	add.f32 	%f68, %f68, 0f40000000;
	add.s32 	%r15, %r15, 1;
	setp.ne.s32 	%p5, %r15, 0;
	@%p5 bra 	$L__BB1_6;
$L__BB1_7:
	add.f32 	%f47, %f65, %f66;
	add.f32 	%f48, %f47, %f67;
	add.f32 	%f69, %f48, %f68;
$L__BB1_8:
	cvta.to.global.u64 	%rd2, %rd1;
	mov.u32 	%r10, %tid.x;
	mov.u32 	%r11, %ctaid.x;
	mov.u32 	%r12, %ntid.x;
	mad.lo.s32 	%r13, %r11, %r12, %r10;
	mul.wide.u32 	%rd3, %r13, 4;
	add.s64 	%rd4, %rd2, %rd3;
	st.global.f32 	[%rd4], %f69;
	ret;

}
	// .globl	_Z12fma_kernel_7Pfi
.visible .entry _Z12fma_kernel_7Pfi(
	.param .u64 .ptr .align 1 _Z12fma_kernel_7Pfi_param_0,
	.param .u32 _Z12fma_kernel_7Pfi_param_1
)
{
	.reg .pred 	%p<6>;
	.reg .b32 	%r<16>;
	.reg .b32 	%f<118>;
	.reg .b64 	%rd<5>;

	ld.param.u64 	%rd1, [_Z12fma_kernel_7Pfi_param_0];
	ld.param.u32 	%r8, [_Z12fma_kernel_7Pfi_param_1];
	setp.lt.s32 	%p1, %r8, 1;
	mov.f32 	%f117, 0f00000000;
	@%p1 bra 	$L__BB2_8;
	and.b32  	%r1, %r8, 3;
	setp.lt.u32 	%p2, %r8, 4;
	mov.f32 	%f116, 0f00000000;
	mov.f32 	%f115, %f116;
	mov.f32 	%f114, %f116;
	mov.f32 	%f110, %f116;
	mov.f32 	%f111, %f116;
	mov.f32 	%f112, %f116;
	mov.f32 	%f113, %f116;
	@%p2 bra 	$L__BB2_4;
	and.b32  	%r9, %r8, 2147483644;
	neg.s32 	%r14, %r9;
	mov.f32 	%f116, 0f00000000;
$L__BB2_3:
	add.f32 	%f56, %f110, 0f40000000;
	add.f32 	%f57, %f111, 0f40000000;
	add.f32 	%f58, %f112, 0f40000000;
	add.f32 	%f59, %f113, 0f40000000;
	add.f32 	%f60, %f114, 0f40000000;
	add.f32 	%f61, %f115, 0f40000000;
	add.f32 	%f62, %f116, 0f40000000;
	add.f32 	%f63, %f56, 0f40000000;
	add.f32 	%f64, %f57, 0f40000000;
	add.f32 	%f65, %f58, 0f40000000;
	add.f32 	%f66, %f59, 0f40000000;
	add.f32 	%f67, %f60, 0f40000000;
	add.f32 	%f68, %f61, 0f40000000;
	add.f32 	%f69, %f62, 0f40000000;
	add.f32 	%f70, %f63, 0f40000000;
	add.f32 	%f71, %f64, 0f40000000;
	add.f32 	%f72, %f65, 0f40000000;
	add.f32 	%f73, %f66, 0f40000000;
	add.f32 	%f74, %f67, 0f40000000;
	add.f32 	%f75, %f68, 0f40000000;
	add.f32 	%f76, %f69, 0f40000000;
	add.f32 	%f110, %f70, 0f40000000;
	add.f32 	%f111, %f71, 0f40000000;
	add.f32 	%f112, %f72, 0f40000000;
	add.f32 	%f113, %f73, 0f40000000;
	add.f32 	%f114, %f74, 0f40000000;
	add.f32 	%f115, %f75, 0f40000000;
	add.f32 	%f116, %f76, 0f40000000;
	add.s32 	%r14, %r14, 4;
	setp.ne.s32 	%p3, %r14, 0;
	@%p3 bra 	$L__BB2_3;
$L__BB2_4:
	setp.eq.s32 	%p4, %r1, 0;
	@%p4 bra 	$L__BB2_7;
	neg.s32 	%r15, %r1;
$L__BB2_6:
	.pragma "nounroll";
	add.f32 	%f110, %f110, 0f40000000;
	add.f32 	%f111, %f111, 0f40000000;
	add.f32 	%f112, %f112, 0f40000000;
	add.f32 	%f113, %f113, 0f40000000;
	add.f32 	%f114, %f114, 0f40000000;
	add.f32 	%f115, %f115, 0f40000000;
	add.f32 	%f116, %f116, 0f40000000;
	add.s32 	%r15, %r15, 1;
	setp.ne.s32 	%p5, %r15, 0;
	@%p5 bra 	$L__BB2_6;
$L__BB2_7:
	add.f32 	%f77, %f111, %f110;
	add.f32 	%f78, %f112, %f77;
	add.f32 	%f79, %f113, %f78;
	add.f32 	%f80, %f114, %f79;
	add.f32 	%f81, %f115, %f80;
	add.f32 	%f117, %f116, %f81;
$L__BB2_8:
	cvta.to.global.u64 	%rd2, %rd1;
	mov.u32 	%r10, %tid.x;
	mov.u32 	%r11, %ctaid.x;
	mov.u32 	%r12, %ntid.x;
	mad.lo.s32 	%r13, %r11, %r12, %r10;
	mul.wide.u32 	%rd3, %r13, 4;
	add.s64 	%rd4, %rd2, %rd3;
	st.global.f32 	[%rd4], %f117;
	ret;

}
	// .globl	_Z12fma_kernel_8Pfi
.visible .entry _Z12fma_kernel_8Pfi(
	.param .u64 .ptr .align 1 _Z12fma_kernel_8Pfi_param_0,
	.param .u32 _Z12fma_kernel_8Pfi_param_1
)
{
	.reg .pred 	%p<6>;
	.reg .b32 	%r<16>;
	.reg .b32 	%f<134>;
	.reg .b64 	%rd<5>;

	ld.param.u64 	%rd1, [_Z12fma_kernel_8Pfi_param_0];
	ld.param.u32 	%r8, [_Z12fma_kernel_8Pfi_param_1];
	setp.lt.s32 	%p1, %r8, 1;
	mov.f32 	%f133, 0f00000000;
	@%p1 bra 	$L__BB3_8;
	and.b32  	%r1, %r8, 3;
	setp.lt.u32 	%p2, %r8, 4;
	mov.f32 	%f132, 0f00000000;
	mov.f32 	%f131, %f132;
	mov.f32 	%f130, %f132;
	mov.f32 	%f125, %f132;
	mov.f32 	%f126, %f132;
	mov.f32 	%f127, %f132;
	mov.f32 	%f128, %f132;
	mov.f32 	%f129, %f132;
	@%p2 bra 	$L__BB3_4;
	and.b32  	%r9, %r8, 2147483644;
	neg.s32 	%r14, %r9;
	mov.f32 	%f132, 0f00000000;
$L__BB3_3:
	add.f32 	%f63, %f125, 0f40000000;
	add.f32 	%f64, %f126, 0f40000000;
	add.f32 	%f65, %f127, 0f40000000;
	add.f32 	%f66, %f128, 0f40000000;
	add.f32 	%f67, %f129, 0f40000000;
	add.f32 	%f68, %f130, 0f40000000;
	add.f32 	%f69, %f131, 0f40000000;
	add.f32 	%f70, %f132, 0f40000000;
	add.f32 	%f71, %f63, 0f40000000;
	add.f32 	%f72, %f64, 0f40000000;
	add.f32 	%f73, %f65, 0f40000000;
	add.f32 	%f74, %f66, 0f40000000;
	add.f32 	%f75, %f67, 0f40000000;
	add.f32 	%f76, %f68, 0f40000000;
	add.f32 	%f77, %f69, 0f40000000;
	add.f32 	%f78, %f70, 0f40000000;
	add.f32 	%f79, %f71, 0f40000000;
	add.f32 	%f80, %f72, 0f40000000;
	add.f32 	%f81, %f73, 0f40000000;
	add.f32 	%f82, %f74, 0f40000000;
	add.f32 	%f83, %f75, 0f40000000;
	add.f32 	%f84, %f76, 0f40000000;
	add.f32 	%f85, %f77, 0f40000000;
	add.f32 	%f86, %f78, 0f40000000;
	add.f32 	%f125, %f79, 0f40000000;
	add.f32 	%f126, %f80, 0f40000000;
	add.f32 	%f127, %f81, 0f40000000;
	add.f32 	%f128, %f82, 0f40000000;
	add.f32 	%f129, %f83, 0f40000000;
	add.f32 	%f130, %f84, 0f40000000;
	add.f32 	%f131, %f85, 0f40000000;
	add.f32 	%f132, %f86, 0f40000000;
	add.s32 	%r14, %r14, 4;
	setp.ne.s32 	%p3, %r14, 0;
	@%p3 bra 	$L__BB3_3;
$L__BB3_4:
	setp.eq.s32 	%p4, %r1, 0;
	@%p4 bra 	$L__BB3_7;
	neg.s32 	%r15, %r1;
$L__BB3_6:
	.pragma "nounroll";
	add.f32 	%f125, %f125, 0f40000000;
	add.f32 	%f126, %f126, 0f40000000;
	add.f32 	%f127, %f127, 0f40000000;
	add.f32 	%f128, %f128, 0f40000000;
	add.f32 	%f129, %f129, 0f40000000;
	add.f32 	%f130, %f130, 0f40000000;
	add.f32 	%f131, %f131, 0f40000000;
	add.f32 	%f132, %f132, 0f40000000;
	add.s32 	%r15, %r15, 1;
	setp.ne.s32 	%p5, %r15, 0;
	@%p5 bra 	$L__BB3_6;
$L__BB3_7:
	add.f32 	%f87, %f126, %f125;
	add.f32 	%f88, %f127, %f87;
	add.f32 	%f89, %f128, %f88;
	add.f32 	%f90, %f129, %f89;
	add.f32 	%f91, %f130, %f90;
	add.f32 	%f92, %f131, %f91;
	add.f32 	%f133, %f132, %f92;
$L__BB3_8:
	cvta.to.global.u64 	%rd2, %rd1;
	mov.u32 	%r10, %tid.x;
	mov.u32 	%r11, %ctaid.x;
	mov.u32 	%r12, %ntid.x;
	mad.lo.s32 	%r13, %r11, %r12, %r10;
	mul.wide.u32 	%rd3, %r13, 4;
	add.s64 	%rd4, %rd2, %rd3;
	st.global.f32 	[%rd4], %f133;
	ret;

}


// ===== COMPILED SASS (sm_100) =====

	.target	sm_100

	.elftype	@"ET_EXEC"


//--------------------- .note.nv.tkinfo           --------------------------
	.section	.note.nv.tkinfo,"",@"SHT_NOTE"
	.sectionflags	@"SHF_NOTE_NV_TKINFO"
	.tkinfo
        /*0018*/ 	.word	0x00000002
        /*0030*/ 	.string	""
        /*0030*/ 	.string	"ptxas"
        /*0030*/ 	.string	"Cuda compilation tools, release 13.0, V13.0.88"
        /*0030*/ 	.string	"Build cuda_13.0.r13.0/compiler.36424714_0"
        /*0030*/ 	.string	"-arch sm_100 -m 64 "



//--------------------- .note.nv.cuinfo           --------------------------
	.section	.note.nv.cuinfo,"",@"SHT_NOTE"
	.sectionflags	@"SHF_NOTE_NV_CUINFO"
        /*0018*/ 	.short	0x0002
        /*001a*/ 	.short	0x0064
        /*001c*/ 	.short	0x0082
	.zero		2


//--------------------- .nv.info                  --------------------------
	.section	.nv.info,"",@"SHT_CUDA_INFO"
	.align	4


	//----- nvinfo : EIATTR_REGCOUNT
	.align		4
        /*0000*/ 	.byte	0x04, 0x2f
        /*0002*/ 	.short	(.L_1 - .L_0)
	.align		4
.L_0:
        /*0004*/ 	.word	index@(_Z10fma_kernelPfi)
        /*0008*/ 	.word	0x0000000a


	//----- nvinfo : EIATTR_FRAME_SIZE
	.align		4
.L_1:
        /*000c*/ 	.byte	0x04, 0x11
        /*000e*/ 	.short	(.L_3 - .L_2)
	.align		4
.L_2:
        /*0010*/ 	.word	index@(_Z10fma_kernelPfi)
        /*0014*/ 	.word	0x00000000


	//----- nvinfo : EIATTR_REGCOUNT
	.align		4
.L_3:
        /*0018*/ 	.byte	0x04, 0x2f
        /*001a*/ 	.short	(.L_5 - .L_4)
	.align		4
.L_4:
        /*001c*/ 	.word	index@(_Z12fma_kernel_4Pfi)
        /*0020*/ 	.word	0x0000000a


	//----- nvinfo : EIATTR_FRAME_SIZE
	.align		4
.L_5:
        /*0024*/ 	.byte	0x04, 0x11
        /*0026*/ 	.short	(.L_7 - .L_6)
	.align		4
.L_6:
        /*0028*/ 	.word	index@(_Z12fma_kernel_4Pfi)
        /*002c*/ 	.word	0x00000000


	//----- nvinfo : EIATTR_REGCOUNT
	.align		4
.L_7:
        /*0030*/ 	.byte	0x04, 0x2f
        /*0032*/ 	.short	(.L_9 - .L_8)
	.align		4
.L_8:
        /*0034*/ 	.word	index@(_Z12fma_kernel_7Pfi)
        /*0038*/ 	.word	0x0000000a


	//----- nvinfo : EIATTR_FRAME_SIZE
	.align		4
.L_9:
        /*003c*/ 	.byte	0x04, 0x11
        /*003e*/ 	.short	(.L_11 - .L_10)
	.align		4
.L_10:
        /*0040*/ 	.word	index@(_Z12fma_kernel_7Pfi)
        /*0044*/ 	.word	0x00000000


	//----- nvinfo : EIATTR_REGCOUNT
	.align		4
.L_11:
        /*0048*/ 	.byte	0x04, 0x2f
        /*004a*/ 	.short	(.L_13 - .L_12)
	.align		4
.L_12:
        /*004c*/ 	.word	index@(_Z12fma_kernel_8Pfi)
        /*0050*/ 	.word	0x0000000b


	//----- nvinfo : EIATTR_FRAME_SIZE
	.align		4
.L_13:
        /*0054*/ 	.byte	0x04, 0x11
        /*0056*/ 	.short	(.L_15 - .L_14)
	.align		4
.L_14:
        /*0058*/ 	.word	index@(_Z12fma_kernel_8Pfi)
        /*005c*/ 	.word	0x00000000


	//----- nvinfo : EIATTR_MIN_STACK_SIZE
	.align		4
.L_15:
        /*0060*/ 	.byte	0x04, 0x12
        /*0062*/ 	.short	(.L_17 - .L_16)
	.align		4
.L_16:
        /*0064*/ 	.word	index@(_Z12fma_kernel_8Pfi)
        /*0068*/ 	.word	0x00000000


	//----- nvinfo : EIATTR_MIN_STACK_SIZE
	.align		4
.L_17:
        /*006c*/ 	.byte	0x04, 0x12
        /*006e*/ 	.short	(.L_19 - .L_18)
	.align		4
.L_18:
        /*0070*/ 	.word	index@(_Z12fma_kernel_7Pfi)
        /*0074*/ 	.word	0x00000000


	//----- nvinfo : EIATTR_MIN_STACK_SIZE
	.align		4
.L_19:
        /*0078*/ 	.byte	0x04, 0x12
        /*007a*/ 	.short	(.L_21 - .L_20)
	.align		4
.L_20:
        /*007c*/ 	.word	index@(_Z12fma_kernel_4Pfi)
        /*0080*/ 	.word	0x00000000


	//----- nvinfo : EIATTR_MIN_STACK_SIZE
	.align		4
.L_21:
        /*0084*/ 	.byte	0x04, 0x12
        /*0086*/ 	.short	(.L_23 - .L_22)
	.align		4
.L_22:
        /*0088*/ 	.word	index@(_Z10fma_kernelPfi)
        /*008c*/ 	.word	0x00000000
.L_23:


//--------------------- .nv.compat                --------------------------
	.section	.nv.compat,"",@"SHT_CUDA_COMPAT_INFO"
	.align	4
        /*0000*/ 	.byte	0x02, 0x09, 0x00, 0x00, 0x02, 0x02, 0x01, 0x00, 0x02, 0x05, 0x05, 0x00, 0x03, 0x07, 0x01, 0x01
        /*0010*/ 	.byte	0x02, 0x03, 0x00, 0x00, 0x02, 0x06, 0x01, 0x00, 0x04, 0x0b, 0x08, 0x00, 0x09, 0x00, 0x00, 0x00
        /*0020*/ 	.byte	0x00, 0x00, 0x00, 0x00


//--------------------- .nv.info._Z12fma_kernel_8Pfi --------------------------
	.section	.nv.info._Z12fma_kernel_8Pfi,"",@"SHT_CUDA_INFO"
	.sectionflags	@""
	.align	4


	//----- nvinfo : EIATTR_CUDA_API_VERSION
	.align		4
        /*0000*/ 	.byte	0x04, 0x37
        /*0002*/ 	.short	(.L_25 - .L_24)
.L_24:
        /*0004*/ 	.word	0x00000082


	//----- nvinfo : EIATTR_KPARAM_INFO
	.align		4
.L_25:
        /*0008*/ 	.byte	0x04, 0x17
        /*000a*/ 	.short	(.L_27 - .L_26)
.L_26:
        /*000c*/ 	.word	0x00000000
        /*0010*/ 	.short	0x0001
        /*0012*/ 	.short	0x0008
        /*0014*/ 	.byte	0x00, 0xf0, 0x11, 0x00


	//----- nvinfo : EIATTR_KPARAM_INFO
	.align		4
.L_27:
        /*0018*/ 	.byte	0x04, 0x17
        /*001a*/ 	.short	(.L_29 - .L_28)
.L_28:
        /*001c*/ 	.word	0x00000000
        /*0020*/ 	.short	0x0000
        /*0022*/ 	.short	0x0000
        /*0024*/ 	.byte	0x00, 0xf5, 0x21, 0x00


	//----- nvinfo : EIATTR_SPARSE_MMA_MASK
	.align		4
.L_29:
        /*0028*/ 	.byte	0x03, 0x50
        /*002a*/ 	.short	0x0000


	//----- nvinfo : EIATTR_MAXREG_COUNT
	.align		4
        /*002c*/ 	.byte	0x03, 0x1b
        /*002e*/ 	.short	0x00ff


	//----- nvinfo : EIATTR_MERCURY_ISA_VERSION
	.align		4
        /*0030*/ 	.byte	0x03, 0x5f
        /*0032*/ 	.short	0x0101


	//----- nvinfo : EIATTR_VRC_CTA_INIT_COUNT
	.align		4
        /*0034*/ 	.byte	0x02, 0x4a
	.zero		1
	.zero		1


	//----- nvinfo : EIATTR_EXIT_INSTR_OFFSETS
	.align		4
        /*0038*/ 	.byte	0x04, 0x1c
        /*003a*/ 	.short	(.L_31 - .L_30)


	//   ....[0]....
.L_30:
        /*003c*/ 	.word	0x00000500


	//----- nvinfo : EIATTR_CBANK_PARAM_SIZE
	.align		4
.L_31:
        /*0040*/ 	.byte	0x03, 0x19
        /*0042*/ 	.short	0x000c


	//----- nvinfo : EIATTR_PARAM_CBANK
	.align		4
        /*0044*/ 	.byte	0x04, 0x0a
        /*0046*/ 	.short	(.L_33 - .L_32)
	.align		4
.L_32:
        /*0048*/ 	.word	index@(.nv.constant0._Z12fma_kernel_8Pfi)
        /*004c*/ 	.short	0x0380
        /*004e*/ 	.short	0x000c


	//----- nvinfo : EIATTR_SW_WAR
	.align		4
.L_33:
        /*0050*/ 	.byte	0x04, 0x36
        /*0052*/ 	.short	(.L_35 - .L_34)
.L_34:
        /*0054*/ 	.word	0x00000008
.L_35:


//--------------------- .nv.info._Z12fma_kernel_7Pfi --------------------------
	.section	.nv.info._Z12fma_kernel_7Pfi,"",@"SHT_CUDA_INFO"
	.sectionflags	@""
	.align	4


	//----- nvinfo : EIATTR_CUDA_API_VERSION
	.align		4
        /*0000*/ 	.byte	0x04, 0x37
        /*0002*/ 	.short	(.L_37 - .L_36)
.L_36:
        /*0004*/ 	.word	0x00000082


	//----- nvinfo : EIATTR_KPARAM_INFO
	.align		4
.L_37:
        /*0008*/ 	.byte	0x04, 0x17
        /*000a*/ 	.short	(.L_39 - .L_38)
.L_38:
        /*000c*/ 	.word	0x00000000
        /*0010*/ 	.short	0x0001
        /*0012*/ 	.short	0x0008
        /*0014*/ 	.byte	0x00, 0xf0, 0x11, 0x00


	//----- nvinfo : EIATTR_KPARAM_INFO
	.align		4
.L_39:
        /*0018*/ 	.byte	0x04, 0x17
        /*001a*/ 	.short	(.L_41 - .L_40)
.L_40:
        /*001c*/ 	.word	0x00000000
        /*0020*/ 	.short	0x0000
        /*0022*/ 	.short	0x0000
        /*0024*/ 	.byte	0x00, 0xf5, 0x21, 0x00


	//----- nvinfo : EIATTR_SPARSE_MMA_MASK
	.align		4
.L_41:
        /*0028*/ 	.byte	0x03, 0x50
        /*002a*/ 	.short	0x0000


	//----- nvinfo : EIATTR_MAXREG_COUNT
	.align		4
        /*002c*/ 	.byte	0x03, 0x1b
        /*002e*/ 	.short	0x00ff


	//----- nvinfo : EIATTR_MERCURY_ISA_VERSION
	.align		4
        /*0030*/ 	.byte	0x03, 0x5f
        /*0032*/ 	.short	0x0101


	//----- nvinfo : EIATTR_VRC_CTA_INIT_COUNT
	.align		4
        /*0034*/ 	.byte	0x02, 0x4a
	.zero		1
	.zero		1


	//----- nvinfo : EIATTR_EXIT_INSTR_OFFSETS
	.align		4
        /*0038*/ 	.byte	0x04, 0x1c
        /*003a*/ 	.short	(.L_43 - .L_42)


	//   ....[0]....
.L_42:
        /*003c*/ 	.word	0x00000490


	//----- nvinfo : EIATTR_CBANK_PARAM_SIZE
	.align		4
.L_43:
        /*0040*/ 	.byte	0x03, 0x19
        /*0042*/ 	.short	0x000c


	//----- nvinfo : EIATTR_PARAM_CBANK
	.align		4
        /*0044*/ 	.byte	0x04, 0x0a
        /*0046*/ 	.short	(.L_45 - .L_44)
	.align		4
.L_44:
        /*0048*/ 	.word	index@(.nv.constant0._Z12fma_kernel_7Pfi)
        /*004c*/ 	.short	0x0380
        /*004e*/ 	.short	0x000c


	//----- nvinfo : EIATTR_SW_WAR
	.align		4
.L_45:
        /*0050*/ 	.byte	0x04, 0x36
        /*0052*/ 	.short	(.L_47 - .L_46)
.L_46:
        /*0054*/ 	.word	0x00000008
.L_47:


//--------------------- .nv.info._Z12fma_kernel_4Pfi --------------------------
	.section	.nv.info._Z12fma_kernel_4Pfi,"",@"SHT_CUDA_INFO"
	.sectionflags	@""
	.align	4


	//----- nvinfo : EIATTR_CUDA_API_VERSION
	.align		4
        /*0000*/ 	.byte	0x04, 0x37
        /*0002*/ 	.short	(.L_49 - .L_48)
.L_48:
        /*0004*/ 	.word	0x00000082


	//----- nvinfo : EIATTR_KPARAM_INFO
	.align		4
.L_49:
        /*0008*/ 	.byte	0x04, 0x17
        /*000a*/ 	.short	(.L_51 - .L_50)
.L_50:
        /*000c*/ 	.word	0x00000000
        /*0010*/ 	.short	0x0001
        /*0012*/ 	.short	0x0008
        /*0014*/ 	.byte	0x00, 0xf0, 0x11, 0x00


	//----- nvinfo : EIATTR_KPARAM_INFO
	.align		4
.L_51:
        /*0018*/ 	.byte	0x04, 0x17
        /*001a*/ 	.short	(.L_53 - .L_52)
.L_52:
        /*001c*/ 	.word	0x00000000
        /*0020*/ 	.short	0x0000
        /*0022*/ 	.short	0x0000
        /*0024*/ 	.byte	0x00, 0xf5, 0x21, 0x00


	//----- nvinfo : EIATTR_SPARSE_MMA_MASK
	.align		4
.L_53:
        /*0028*/ 	.byte	0x03, 0x50
        /*002a*/ 	.short	0x0000


	//----- nvinfo : EIATTR_MAXREG_COUNT
	.align		4
        /*002c*/ 	.byte	0x03, 0x1b
        /*002e*/ 	.short	0x00ff


	//----- nvinfo : EIATTR_MERCURY_ISA_VERSION
	.align		4
        /*0030*/ 	.byte	0x03, 0x5f
        /*0032*/ 	.short	0x0101


	//----- nvinfo : EIATTR_VRC_CTA_INIT_COUNT
	.align		4
        /*0034*/ 	.byte	0x02, 0x4a
	.zero		1
	.zero		1


	//----- nvinfo : EIATTR_EXIT_INSTR_OFFSETS
	.align		4
        /*0038*/ 	.byte	0x04, 0x1c
        /*003a*/ 	.short	(.L_55 - .L_54)


	//   ....[0]....
.L_54:
        /*003c*/ 	.word	0x00000a70


	//----- nvinfo : EIATTR_CBANK_PARAM_SIZE
	.align		4
.L_55:
        /*0040*/ 	.byte	0x03, 0x19
        /*0042*/ 	.short	0x000c


	//----- nvinfo : EIATTR_PARAM_CBANK
	.align		4
        /*0044*/ 	.byte	0x04, 0x0a
        /*0046*/ 	.short	(.L_57 - .L_56)
	.align		4
.L_56:
        /*0048*/ 	.word	index@(.nv.constant0._Z12fma_kernel_4Pfi)
        /*004c*/ 	.short	0x0380
        /*004e*/ 	.short	0x000c


	//----- nvinfo : EIATTR_SW_WAR
	.align		4
.L_57:
        /*0050*/ 	.byte	0x04, 0x36
        /*0052*/ 	.short	(.L_59 - .L_58)
.L_58:
        /*0054*/ 	.word	0x00000008
.L_59:


//--------------------- .nv.info._Z10fma_kernelPfi --------------------------
	.section	.nv.info._Z10fma_kernelPfi,"",@"SHT_CUDA_INFO"
	.sectionflags	@""
	.align	4


	//----- nvinfo : EIATTR_CUDA_API_VERSION
	.align		4
        /*0000*/ 	.byte	0x04, 0x37
        /*0002*/ 	.short	(.L_61 - .L_60)
.L_60:
        /*0004*/ 	.word	0x00000082


	//----- nvinfo : EIATTR_KPARAM_INFO
	.align		4
.L_61:
        /*0008*/ 	.byte	0x04, 0x17
        /*000a*/ 	.short	(.L_63 - .L_62)
.L_62:
        /*000c*/ 	.word	0x00000000
        /*0010*/ 	.short	0x0001
        /*0012*/ 	.short	0x0008
        /*0014*/ 	.byte	0x00, 0xf0, 0x11, 0x00


	//----- nvinfo : EIATTR_KPARAM_INFO
	.align		4
.L_63:
        /*0018*/ 	.byte	0x04, 0x17
        /*001a*/ 	.short	(.L_65 - .L_64)
.L_64:
        /*001c*/ 	.word	0x00000000
        /*0020*/ 	.short	0x0000
        /*0022*/ 	.short	0x0000
        /*0024*/ 	.byte	0x00, 0xf5, 0x21, 0x00


	//----- nvinfo : EIATTR_SPARSE_MMA_MASK
	.align		4
.L_65:
        /*0028*/ 	.byte	0x03, 0x50
        /*002a*/ 	.short	0x0000


	//----- nvinfo : EIATTR_MAXREG_COUNT
	.align		4
        /*002c*/ 	.byte	0x03, 0x1b
        /*002e*/ 	.short	0x00ff


	//----- nvinfo : EIATTR_MERCURY_ISA_VERSION
	.align		4
        /*0030*/ 	.byte	0x03, 0x5f
        /*0032*/ 	.short	0x0101


	//----- nvinfo : EIATTR_VRC_CTA_INIT_COUNT
	.align		4
        /*0034*/ 	.byte	0x02, 0x4a
	.zero		1
	.zero		1


	//----- nvinfo : EIATTR_EXIT_INSTR_OFFSETS
	.align		4
        /*0038*/ 	.byte	0x04, 0x1c
        /*003a*/ 	.short	(.L_67 - .L_66)


	//   ....[0]....
.L_66:
        /*003c*/ 	.word	0x00000190


	//----- nvinfo : EIATTR_CBANK_PARAM_SIZE
	.align		4
.L_67:
        /*0040*/ 	.byte	0x03, 0x19
        /*0042*/ 	.short	0x000c


	//----- nvinfo : EIATTR_PARAM_CBANK
	.align		4
        /*0044*/ 	.byte	0x04, 0x0a
        /*0046*/ 	.short	(.L_69 - .L_68)
	.align		4
.L_68:
        /*0048*/ 	.word	index@(.nv.constant0._Z10fma_kernelPfi)
        /*004c*/ 	.short	0x0380
        /*004e*/ 	.short	0x000c


	//----- nvinfo : EIATTR_SW_WAR
	.align		4
.L_69:
        /*0050*/ 	.byte	0x04, 0x36
        /*0052*/ 	.short	(.L_71 - .L_70)
.L_70:
        /*0054*/ 	.word	0x00000008
.L_71:


//--------------------- .nv.callgraph             --------------------------
	.section	.nv.callgraph,"",@"SHT_CUDA_CALLGRAPH"
	.align	4
	.sectionentsize	8
	.align		4
        /*0000*/ 	.word	0x00000000
	.align		4
        /*0004*/ 	.word	0xffffffff
	.align		4
        /*0008*/ 	.word	0x00000000
	.align		4
        /*000c*/ 	.word	0xfffffffe
	.align		4
        /*0010*/ 	.word	0x00000000
	.align		4
        /*0014*/ 	.word	0xfffffffd
	.align		4
        /*0018*/ 	.word	0x00000000
	.align		4
        /*001c*/ 	.word	0xfffffffc


//--------------------- .text._Z12fma_kernel_8Pfi --------------------------
	.section	.text._Z12fma_kernel_8Pfi,"ax",@progbits
	.align	128
        .global         _Z12fma_kernel_8Pfi
        .type           _Z12fma_kernel_8Pfi,@function
        .size           _Z12fma_kernel_8Pfi,(.L_x_24 - _Z12fma_kernel_8Pfi)
        .other          _Z12fma_kernel_8Pfi,@"STO_CUDA_ENTRY STV_DEFAULT"
_Z12fma_kernel_8Pfi:
.text._Z12fma_kernel_8Pfi:
[----:B------:R-:W-:Y:S01]  /*0000*/  LDC R1, c[0x0][0x37c] ;  /* 0x0000df00ff017b82 */ /* 0x000fe20000000800 */
[----:B------:R-:W0:Y:S01]  /*0010*/  LDCU UR5, c[0x0][0x388] ;  /* 0x00007100ff0577ac */ /* 0x000e220008000800 */
[----:B------:R-:W-:Y:S01]  /*0020*/  HFMA2 R5, -RZ, RZ, 0, 0 ;  /* 0x00000000ff057431 */ /* 0x000fe200000001ff */
[----:B------:R-:W1:Y:S01]  /*0030*/  LDCU.64 UR6, c[0x0][0x358] ;  /* 0x00006b00ff0677ac */ /* 0x000e620008000a00 */
[----:B0-----:R-:W-:-:S09]  /*0040*/  UISETP.GE.AND UP0, UPT, UR5, 0x1, UPT ;  /* 0x000000010500788c */ /* 0x001fd2000bf06270 */
[----:B-1----:R-:W-:Y:S05]  /*0050*/  BRA.U !UP0, `(.L_x_0) ;  /* 0x00000005080c7547 */ /* 0x002fea000b800000 */
[----:B------:R-:W-:Y:S01]  /*0060*/  UISETP.GE.U32.AND UP1, UPT, UR5, 0x4, UPT ;  /* 0x000000040500788c */ /* 0x000fe2000bf26070 */
[----:B------:R-:W-:Y:S01]  /*0070*/  CS2R R4, SRZ ;  /* 0x0000000000047805 */ /* 0x000fe2000001ff00 */
[----:B------:R-:W-:Y:S01]  /*0080*/  ULOP3.LUT UR4, UR5, 0x3, URZ, 0xc0, !UPT ;  /* 0x0000000305047892 */ /* 0x000fe2000f8ec0ff */
[----:B------:R-:W-:Y:S02]  /*0090*/  MOV R0, RZ ;  /* 0x000000ff00007202 */ /* 0x000fe40000000f00 */
[----:B------:R-:W-:Y:S02]  /*00a0*/  CS2R R2, SRZ ;  /* 0x0000000000027805 */ /* 0x000fe4000001ff00 */
[----:B------:R-:W-:Y:S02]  /*00b0*/  CS2R R6, SRZ ;  /* 0x0000000000067805 */ /* 0x000fe4000001ff00 */
[----:B------:R-:W-:Y:S01]  /*00c0*/  MOV R8, RZ ;  /* 0x000000ff00087202 */ /* 0x000fe20000000f00 */
[----:B------:R-:W-:Y:S01]  /*00d0*/  UISETP.NE.AND UP0, UPT, UR4, URZ, UPT ;  /* 0x000000ff0400728c */ /* 0x000fe2000bf05270 */
[----:B------:R-:W-:Y:S10]  /*00e0*/  BRA.U !UP1, `(.L_x_1) ;  /* 0x0000000109987547 */ /* 0x000ff4000b800000 */
[----:B------:R-:W-:Y:S01]  /*00f0*/  ULOP3.LUT UR5, UR5, 0x7ffffffc, URZ, 0xc0, !UPT ;  /* 0x7ffffffc05057892 */ /* 0x000fe2000f8ec0ff */
[----:B------:R-:W-:-:S03]  /*0100*/  MOV R5, RZ ;  /* 0x000000ff00057202 */ /* 0x000fc60000000f00 */
[----:B------:R-:W-:-:S12]  /*0110*/  UIADD3 UR5, UPT, UPT, -UR5, URZ, URZ ;  /* 0x000000ff05057290 */ /* 0x000fd8000fffe1ff */
.L_x_2:
[----:B------:R-:W-:Y:S01]  /*0120*/  UIADD3 UR5, UPT, UPT, UR5, 0x4, URZ ;  /* 0x0000000405057890 */ /* 0x000fe2000fffe0ff */
[----:B------:R-:W-:Y:S01]  /*0130*/  FADD R3, R3, 2 ;  /* 0x4000000003037421 */ /* 0x000fe20000000000 */
[----:B------:R-:W-:Y:S01]  /*0140*/  FADD R4, R4, 2 ;  /* 0x4000000004047421 */ /* 0x000fe20000000000 */
[----:B------:R-:W-:Y:S01]  /*0150*/  FADD R6, R6, 2 ;  /* 0x4000000006067421 */ /* 0x000fe20000000000 */
[----:B------:R-:W-:Y:S01]  /*0160*/  FADD R7, R7, 2 ;  /* 0x4000000007077421 */ /* 0x000fe20000000000 */
[----:B------:R-:W-:Y:S01]  /*0170*/  FADD R8, R8, 2 ;  /* 0x4000000008087421 */ /* 0x000fe20000000000 */
[----:B------:R-:W-:Y:S01]  /*0180*/  FADD R2, R2, 2 ;  /* 0x4000000002027421 */ /* 0x000fe20000000000 */
[----:B------:R-:W-:Y:S01]  /*0190*/  FADD R0, R0, 2 ;  /* 0x4000000000007421 */ /* 0x000fe20000000000 */
[----:B------:R-:W-:Y:S01]  /*01a0*/  FADD R5, R5, 2 ;  /* 0x4000000005057421 */ /* 0x000fe20000000000 */
[----:B------:R-:W-:Y:S01]  /*01b0*/  UISETP.NE.AND UP1, UPT, UR5, URZ, UPT ;  /* 0x000000ff0500728c */ /* 0x000fe2000bf25270 */
        /* <DEDUP_REMOVED lines=24> */
[----:B------:R-:W-:Y:S06]  /*0340*/  BRA.U UP1, `(.L_x_2) ;  /* 0xfffffffd01747547 */ /* 0x000fec000b83ffff */
.L_x_1:
[----:B------:R-:W-:Y:S05]  /*0350*/  BRA.U !UP0, `(.L_x_3) ;  /* 0x0000000108307547 */ /* 0x000fea000b800000 */
[----:B------:R-:W-:-:S12]  /*0360*/  UIADD3 UR4, UPT, UPT, -UR4, URZ, URZ ;  /* 0x000000ff04047290 */ /* 0x000fd8000fffe1ff */
.L_x_4:
[----:B------:R-:W-:Y:S01]  /*0370*/  UIADD3 UR4, UPT, UPT, UR4, 0x1, URZ ;  /* 0x0000000104047890 */ /* 0x000fe2000fffe0ff */
        /* <DEDUP_REMOVED lines=8> */
[----:B------:R-:W-:-:S04]  /*0400*/  FADD R5, R5, 2 ;  /* 0x4000000005057421 */ /* 0x000fc80000000000 */
[----:B------:R-:W-:Y:S05]  /*0410*/  BRA.U UP0, `(.L_x_4) ;  /* 0xfffffffd00d47547 */ /* 0x000fea000b83ffff */
.L_x_3:
[----:B------:R-:W-:-:S04]  /*0420*/  FADD R3, R4, R3 ;  /* 0x0000000304037221 */ /* 0x000fc80000000000 */
[----:B------:R-:W-:-:S04]  /*0430*/  FADD R6, R3, R6 ;  /* 0x0000000603067221 */ /* 0x000fc80000000000 */
[----:B------:R-:W-:-:S04]  /*0440*/  FADD R7, R6, R7 ;  /* 0x0000000706077221 */ /* 0x000fc80000000000 */
[----:B------:R-:W-:-:S04]  /*0450*/  FADD R7, R7, R8 ;  /* 0x0000000807077221 */ /* 0x000fc80000000000 */
[----:B------:R-:W-:-:S04]  /*0460*/  FADD R7, R7, R2 ;  /* 0x0000000207077221 */ /* 0x000fc80000000000 */
[----:B------:R-:W-:-:S04]  /*0470*/  FADD R0, R7, R0 ;  /* 0x0000000007007221 */ /* 0x000fc80000000000 */
[----:B------:R-:W-:-:S07]  /*0480*/  FADD R5, R0, R5 ;  /* 0x0000000500057221 */ /* 0x000fce0000000000 */
.L_x_0:
[----:B------:R-:W0:Y:S01]  /*0490*/  S2R R7, SR_TID.X ;  /* 0x0000000000077919 */ /* 0x000e220000002100 */
[----:B------:R-:W0:Y:S08]  /*04a0*/  S2UR UR4, SR_CTAID.X ;  /* 0x00000000000479c3 */ /* 0x000e300000002500 */
[----:B------:R-:W0:Y:S08]  /*04b0*/  LDC R0, c[0x0][0x360] ;  /* 0x0000d800ff007b82 */ /* 0x000e300000000800 */
[----:B------:R-:W1:Y:S01]  /*04c0*/  LDC.64 R2, c[0x0][0x380] ;  /* 0x0000e000ff027b82 */ /* 0x000e620000000a00 */
[----:B0-----:R-:W-:-:S04]  /*04d0*/  IMAD R7, R0, UR4, R7 ;  /* 0x0000000400077c24 */ /* 0x001fc8000f8e0207 */
[----:B-1----:R-:W-:-:S05]  /*04e0*/  IMAD.WIDE.U32 R2, R7, 0x4, R2 ;  /* 0x0000000407027825 */ /* 0x002fca00078e0002 */
[----:B------:R-:W-:Y:S01]  /*04f0*/  STG.E desc[UR6][R2.64], R5 ;  /* 0x0000000502007986 */ /* 0x000fe2000c101906 */
[----:B------:R-:W-:Y:S05]  /*0500*/  EXIT ;  /* 0x000000000000794d */ /* 0x000fea0003800000 */
.L_x_5:
[----:B------:R-:W-:-:S00]  /*0510*/  BRA `(.L_x_5) ;  /* 0xfffffffc00fc7947 */ /* 0x000fc0000383ffff */
[----:B------:R-:W-:-:S00]  /*0520*/  NOP ;  /* 0x0000000000007918 */ /* 0x000fc00000000000 */
        /* <DEDUP_REMOVED lines=13> */
.L_x_24:


//--------------------- .text._Z12fma_kernel_7Pfi --------------------------
	.section	.text._Z12fma_kernel_7Pfi,"ax",@progbits
	.align	128
        .global         _Z12fma_kernel_7Pfi
        .type           _Z12fma_kernel_7Pfi,@function
        .size           _Z12fma_kernel_7Pfi,(.L_x_25 - _Z12fma_kernel_7Pfi)
        .other          _Z12fma_kernel_7Pfi,@"STO_CUDA_ENTRY STV_DEFAULT"
_Z12fma_kernel_7Pfi:
.text._Z12fma_kernel_7Pfi:
        /* <DEDUP_REMOVED lines=11> */
[----:B------:R-:W-:Y:S01]  /*00b0*/  CS2R R6, SRZ ;  /* 0x0000000000067805 */ /* 0x000fe2000001ff00 */
[----:B------:R-:W-:Y:S01]  /*00c0*/  UISETP.NE.AND UP0, UPT, UR4, URZ, UPT ;  /* 0x000000ff0400728c */ /* 0x000fe2000bf05270 */
[----:B------:R-:W-:Y:S10]  /*00d0*/  BRA.U !UP1, `(.L_x_7) ;  /* 0x0000000109887547 */ /* 0x000ff4000b800000 */
[----:B------:R-:W-:Y:S01]  /*00e0*/  ULOP3.LUT UR5, UR5, 0x7ffffffc, URZ, 0xc0, !UPT ;  /* 0x7ffffffc05057892 */ /* 0x000fe2000f8ec0ff */
[----:B------:R-:W-:-:S03]  /*00f0*/  MOV R5, RZ ;  /* 0x000000ff00057202 */ /* 0x000fc60000000f00 */
[----:B------:R-:W-:-:S12]  /*0100*/  UIADD3 UR5, UPT, UPT, -UR5, URZ, URZ ;  /* 0x000000ff05057290 */ /* 0x000fd8000fffe1ff */
.L_x_8:
        /* <DEDUP_REMOVED lines=31> */
.L_x_7:
[----:B------:R-:W-:Y:S05]  /*0300*/  BRA.U !UP0, `(.L_x_9) ;  /* 0x00000001082c7547 */ /* 0x000fea000b800000 */
[----:B------:R-:W-:-:S12]  /*0310*/  UIADD3 UR4, UPT, UPT, -UR4, URZ, URZ ;  /* 0x000000ff04047290 */ /* 0x000fd8000fffe1ff */
.L_x_10:
        /* <DEDUP_REMOVED lines=8> */
[----:B------:R-:W-:-:S05]  /*03a0*/  FADD R5, R5, 2 ;  /* 0x4000000005057421 */ /* 0x000fca0000000000 */
[----:B------:R-:W-:Y:S05]  /*03b0*/  BRA.U UP0, `(.L_x_10) ;  /* 0xfffffffd00d87547 */ /* 0x000fea000b83ffff */
.L_x_9:
[----:B------:R-:W-:-:S04]  /*03c0*/  FADD R3, R4, R3 ;  /* 0x0000000304037221 */ /* 0x000fc80000000000 */
[----:B------:R-:W-:-:S04]  /*03d0*/  FADD R6, R3, R6 ;  /* 0x0000000603067221 */ /* 0x000fc80000000000 */
[----:B------:R-:W-:-:S04]  /*03e0*/  FADD R7, R6, R7 ;  /* 0x0000000706077221 */ /* 0x000fc80000000000 */
[----:B------:R-:W-:-:S04]  /*03f0*/  FADD R7, R7, R2 ;  /* 0x0000000207077221 */ /* 0x000fc80000000000 */
[----:B------:R-:W-:-:S04]  /*0400*/  FADD R0, R7, R0 ;  /* 0x0000000007007221 */ /* 0x000fc80000000000 */
[----:B------:R-:W-:-:S07]  /*0410*/  FADD R5, R0, R5 ;  /* 0x0000000500057221 */ /* 0x000fce0000000000 */
.L_x_6:
        /* <DEDUP_REMOVED lines=8> */
.L_x_11:
        /* <DEDUP_REMOVED lines=14> */
.L_x_25:


//--------------------- .text._Z12fma_kernel_4Pfi --------------------------
	.section	.text._Z12fma_kernel_4Pfi,"ax",@progbits
	.align	128
        .global         _Z12fma_kernel_4Pfi
        .type           _Z12fma_kernel_4Pfi,@function
        .size           _Z12fma_kernel_4Pfi,(.L_x_26 - _Z12fma_kernel_4Pfi)
        .other          _Z12fma_kernel_4Pfi,@"STO_CUDA_ENTRY STV_DEFAULT"
_Z12fma_kernel_4Pfi:
.text._Z12fma_kernel_4Pfi:
[----:B------:R-:W-:Y:S01]  /*0000*/  LDC R1, c[0x0][0x37c] ;  /* 0x0000df00ff017b82 */ /* 0x000fe20000000800 */
[----:B------:R-:W0:Y:S01]  /*0010*/  LDCU UR5, c[0x0][0x388] ;  /* 0x00007100ff0577ac */ /* 0x000e220008000800 */
[----:B------:R-:W-:Y:S01]  /*0020*/  HFMA2 R5, -RZ, RZ, 0, 0 ;  /* 0x00000000ff057431 */ /* 0x000fe200000001ff */
[----:B------:R-:W1:Y:S01]  /*0030*/  LDCU.64 UR6, c[0x0][0x358] ;  /* 0x00006b00ff0677ac */ /* 0x000e620008000a00 */
[----:B0-----:R-:W-:-:S09]  /*0040*/  UISETP.GE.AND UP0, UPT, UR5, 0x1, UPT ;  /* 0x000000010500788c */ /* 0x001fd2000bf06270 */
[----:B-1----:R-:W-:Y:S05]  /*0050*/  BRA.U !UP0, `(.L_x_12) ;  /* 0x0000000908687547 */ /* 0x002fea000b800000 */
[----:B------:R-:W-:Y:S01]  /*0060*/  UISETP.GE.U32.AND UP0, UPT, UR5, 0x4, UPT ;  /* 0x000000040500788c */ /* 0x000fe2000bf06070 */
[----:B------:R-:W-:Y:S02]  /*0070*/  MOV R5, RZ ;  /* 0x000000ff00057202 */ /* 0x000fe40000000f00 */
[----:B------:R-:W-:Y:S02]  /*0080*/  CS2R R2, SRZ ;  /* 0x0000000000027805 */ /* 0x000fe4000001ff00 */
[----:B------:R-:W-:Y:S01]  /*0090*/  MOV R0, RZ ;  /* 0x000000ff00007202 */ /* 0x000fe20000000f00 */
[----:B------:R-:W-:-:S03]  /*00a0*/  ULOP3.LUT UR4, UR5, 0x3, URZ, 0xc0, !UPT ;  /* 0x0000000305047892 */ /* 0x000fc6000f8ec0ff */
[----:B------:R-:W-:Y:S09]  /*00b0*/  BRA.U !UP0, `(.L_x_13) ;  /* 0x00000009081c7547 */ /* 0x000ff2000b800000 */
[----:B------:R-:W-:Y:S01]  /*00c0*/  ULOP3.LUT UR5, UR5, 0x7ffffffc, URZ, 0xc0, !UPT ;  /* 0x7ffffffc05057892 */ /* 0x000fe2000f8ec0ff */
[----:B------:R-:W-:-:S03]  /*00d0*/  MOV R5, RZ ;  /* 0x000000ff00057202 */ /* 0x000fc60000000f00 */
[----:B------:R-:W-:-:S04]  /*00e0*/  UIADD3 UR5, UPT, UPT, -UR5, URZ, URZ ;  /* 0x000000ff05057290 */ /* 0x000fc8000fffe1ff */
[----:B------:R-:W-:-:S09]  /*00f0*/  UISETP.GE.AND UP0, UPT, UR5, URZ, UPT ;  /* 0x000000ff0500728c */ /* 0x000fd2000bf06270 */
[----:B------:R-:W-:Y:S05]  /*0100*/  BRA.U UP0, `(.L_x_14) ;  /* 0x0000000500bc7547 */ /* 0x000fea000b800000 */
[----:B------:R-:W-:Y:S02]  /*0110*/  UIADD3 UR8, UPT, UPT, -UR5, URZ, URZ ;  /* 0x000000ff05087290 */ /* 0x000fe4000fffe1ff */
[----:B------:R-:W-:Y:S02]  /*0120*/  UPLOP3.LUT UP0, UPT, UPT, UPT, UPT, 0x80, 0x8 ;  /* 0x000000000008789c */ /* 0x000fe40003f0f070 */
[----:B------:R-:W-:-:S09]  /*0130*/  UISETP.GT.AND UP1, UPT, UR8, 0xc, UPT ;  /* 0x0000000c0800788c */ /* 0x000fd2000bf24270 */
[----:B------:R-:W-:Y:S05]  /*0140*/  BRA.U !UP1, `(.L_x_15) ;  /* 0x0000000509107547 */ /* 0x000fea000b800000 */
[----:B------:R-:W-:-:S11]  /*0150*/  UPLOP3.LUT UP0, UPT, UPT, UPT, UPT, 0x40, 0x4 ;  /* 0x000000000004789c */ /* 0x000fd60003f0e870 */
.L_x_16:
        /* <DEDUP_REMOVED lines=48> */
[----:B------:R-:W-:Y:S01]  /*0460*/  UIADD3 UR5, UPT, UPT, UR5, 0x10, URZ ;  /* 0x0000001005057890 */ /* 0x000fe2000fffe0ff */
[----:B------:R-:W-:Y:S01]  /*0470*/  FADD R3, R3, 2 ;  /* 0x4000000003037421 */ /* 0x000fe20000000000 */
[----:B------:R-:W-:Y:S01]  /*0480*/  FADD R2, R2, 2 ;  /* 0x4000000002027421 */ /* 0x000fe20000000000 */
[----:B------:R-:W-:Y:S01]  /*0490*/  FADD R0, R0, 2 ;  /* 0x4000000000007421 */ /* 0x000fe20000000000 */
[----:B------:R-:W-:Y:S01]  /*04a0*/  FADD R5, R5, 2 ;  /* 0x4000000005057421 */ /* 0x000fe20000000000 */
[----:B------:R-:W-:Y:S01]  /*04b0*/  UISETP.GE.AND UP1, UPT, UR5, -0xc, UPT ;  /* 0xfffffff40500788c */ /* 0x000fe2000bf26270 */
        /* <DEDUP_REMOVED lines=12> */
[----:B------:R-:W-:Y:S06]  /*0580*/  BRA.U !UP1, `(.L_x_16) ;  /* 0xfffffff909f47547 */ /* 0x000fec000b83ffff */
.L_x_15:
[----:B------:R-:W-:-:S04]  /*0590*/  UIADD3 UR8, UPT, UPT, -UR5, URZ, URZ ;  /* 0x000000ff05087290 */ /* 0x000fc8000fffe1ff */
[----:B------:R-:W-:-:S09]  /*05a0*/  UISETP.GT.AND UP1, UPT, UR8, 0x4, UPT ;  /* 0x000000040800788c */ /* 0x000fd2000bf24270 */
[----:B------:R-:W-:Y:S05]  /*05b0*/  BRA.U !UP1, `(.L_x_17) ;  /* 0x0000000109887547 */ /* 0x000fea000b800000 */
        /* <DEDUP_REMOVED lines=32> */
[----:B------:R-:W-:-:S02]  /*07c0*/  UPLOP3.LUT UP0, UPT, UPT, UPT, UPT, 0x40, 0x4 ;  /* 0x000000000004789c */ /* 0x000fc40003f0e870 */
[----:B------:R-:W-:-:S12]  /*07d0*/  UIADD3 UR5, UPT, UPT, UR5, 0x8, URZ ;  /* 0x0000000805057890 */ /* 0x000fd8000fffe0ff */
.L_x_17:
[----:B------:R-:W-:-:S09]  /*07e0*/  UISETP.NE.OR UP0, UPT, UR5, URZ, UP0 ;  /* 0x000000ff0500728c */ /* 0x000fd20008705670 */
[----:B------:R-:W-:Y:S05]  /*07f0*/  BRA.U !UP0, `(.L_x_13) ;  /* 0x00000001084c7547 */ /* 0x000fea000b800000 */
.L_x_14:
[----:B------:R-:W-:Y:S01]  /*0800*/  UIADD3 UR5, UPT, UPT, UR5, 0x4, URZ ;  /* 0x0000000405057890 */ /* 0x000fe2000fffe0ff */
        /* <DEDUP_REMOVED lines=18> */
.L_x_13:
[----:B------:R-:W-:-:S09]  /*0930*/  UISETP.NE.AND UP0, UPT, UR4, URZ, UPT ;  /* 0x000000ff0400728c */ /* 0x000fd2000bf05270 */
[----:B------:R-:W-:Y:S05]  /*0940*/  BRA.U !UP0, `(.L_x_18) ;  /* 0x0000000108207547 */ /* 0x000fea000b800000 */
[----:B------:R-:W-:-:S12]  /*0950*/  UIADD3 UR4, UPT, UPT, -UR4, URZ, URZ ;  /* 0x000000ff04047290 */ /* 0x000fd8000fffe1ff */
.L_x_19:
[----:B------:R-:W-:Y:S01]  /*0960*/  UIADD3 UR4, UPT, UPT, UR4, 0x1, URZ ;  /* 0x0000000104047890 */ /* 0x000fe2000fffe0ff */
[----:B------:R-:W-:Y:S01]  /*0970*/  FADD R3, R3, 2 ;  /* 0x4000000003037421 */ /* 0x000fe20000000000 */
[----:B------:R-:W-:Y:S01]  /*0980*/  FADD R2, R2, 2 ;  /* 0x4000000002027421 */ /* 0x000fe20000000000 */
[----:B------:R-:W-:Y:S01]  /*0990*/  FADD R0, R0, 2 ;  /* 0x4000000000007421 */ /* 0x000fe20000000000 */
[----:B------:R-:W-:Y:S01]  /*09a0*/  UISETP.NE.AND UP0, UPT, UR4, URZ, UPT ;  /* 0x000000ff0400728c */ /* 0x000fe2000bf05270 */
[----:B------:R-:W-:-:S08]  /*09b0*/  FADD R5, R5, 2 ;  /* 0x4000000005057421 */ /* 0x000fd00000000000 */
[----:B------:R-:W-:Y:S05]  /*09c0*/  BRA.U UP0, `(.L_x_19) ;  /* 0xfffffffd00e47547 */ /* 0x000fea000b83ffff */
.L_x_18:
[----:B------:R-:W-:-:S04]  /*09d0*/  FADD R3, R3, R2 ;  /* 0x0000000203037221 */ /* 0x000fc80000000000 */
[----:B------:R-:W-:-:S04]  /*09e0*/  FADD R0, R3, R0 ;  /* 0x0000000003007221 */ /* 0x000fc80000000000 */
[----:B------:R-:W-:-:S07]  /*09f0*/  FADD R5, R0, R5 ;  /* 0x0000000500057221 */ /* 0x000fce0000000000 */
.L_x_12:
        /* <DEDUP_REMOVED lines=8> */
.L_x_20:
        /* <DEDUP_REMOVED lines=16> */
.L_x_26:


//--------------------- .text._Z10fma_kernelPfi   --------------------------
	.section	.text._Z10fma_kernelPfi,"ax",@progbits
	.align	128
        .global         _Z10fma_kernelPfi
        .type           _Z10fma_kernelPfi,@function
        .size           _Z10fma_kernelPfi,(.L_x_27 - _Z10fma_kernelPfi)
        .other          _Z10fma_kernelPfi,@"STO_CUDA_ENTRY STV_DEFAULT"
_Z10fma_kernelPfi:
.text._Z10fma_kernelPfi:
[----:B------:R-:W-:Y:S08]  /*0000*/  LDC R1, c[0x0][0x37c] ;  /* 0x0000df00ff017b82 */ /* 0x000ff00000000800 */
[----:B------:R-:W0:Y:S01]  /*0010*/  LDC R3, c[0x0][0x388] ;  /* 0x0000e200ff037b82 */ /* 0x000e220000000800 */
[----:B------:R-:W1:Y:S01]  /*0020*/  LDCU.64 UR4, c[0x0][0x358] ;  /* 0x00006b00ff0477ac */ /* 0x000e620008000a00 */
[----:B------:R-:W-:Y:S01]  /*0030*/  IMAD.MOV.U32 R5, RZ, RZ, 0x40a00000 ;  /* 0x40a00000ff057424 */ /* 0x000fe200078e00ff */
[----:B0-----:R-:W-:-:S04]  /*0040*/  VIMNMX R0, PT, PT, RZ, R3, !PT ;  /* 0x00000003ff007248 */ /* 0x001fc80007fe0100 */
[----:B------:R-:W-:-:S04]  /*0050*/  LOP3.LUT R2, R0, 0x3, RZ, 0xc0, !PT ;  /* 0x0000000300027812 */ /* 0x000fc800078ec0ff */
[----:B------:R-:W-:-:S13]  /*0060*/  ISETP.NE.AND P0, PT, R2, 0x3, PT ;  /* 0x000000030200780c */ /* 0x000fda0003f05270 */
[----:B-1----:R-:W-:Y:S05]  /*0070*/  @!P0 BRA `(.L_x_21) ;  /* 0x0000000000288947 */ /* 0x002fea0003800000 */
[----:B------:R-:W-:Y:S01]  /*0080*/  VIADD R0, R0, 0x1 ;  /* 0x0000000100007836 */ /* 0x000fe20000000000 */
[----:B------:R-:W-:-:S04]  /*0090*/  ISETP.GE.AND P0, PT, R3, 0x3, PT ;  /* 0x000000030300780c */ /* 0x000fc80003f06270 */
[----:B------:R-:W-:Y:S02]  /*00a0*/  LOP3.LUT R0, R0, 0x3, RZ, 0xc0, !PT ;  /* 0x0000000300007812 */ /* 0x000fe400078ec0ff */
[----:B------:R-:W-:-:S03]  /*00b0*/  FSEL R2, RZ, 5, !P0 ;  /* 0x40a00000ff027808 */ /* 0x000fc60004000000 */
[----:B------:R-:W-:-:S07]  /*00c0*/  IMAD.MOV R0, RZ, RZ, -R0 ;  /* 0x000000ffff007224 */ /* 0x000fce00078e0a00 */
.L_x_22:
[----:B------:R-:W-:Y:S01]  /*00d0*/  IADD3 R0, PT, PT, R0, 0x1, RZ ;  /* 0x0000000100007810 */ /* 0x000fe20007ffe0ff */
[----:B------:R-:W-:Y:S02]  /*00e0*/  IMAD.MOV.U32 R5, RZ, RZ, R2 ;  /* 0x000000ffff057224 */ /* 0x000fe400078e0002 */
[----:B------:R-:W-:Y:S01]  /*00f0*/  HFMA2 R2, -RZ, RZ, 2.3125, 0 ;  /* 0x40a00000ff027431 */ /* 0x000fe200000001ff */
[----:B------:R-:W-:-:S13]  /*0100*/  ISETP.NE.AND P0, PT, R0, RZ, PT ;  /* 0x000000ff0000720c */ /* 0x000fda0003f05270 */
[----:B------:R-:W-:Y:S05]  /*0110*/  @P0 BRA `(.L_x_22) ;  /* 0xfffffffc00ec0947 */ /* 0x000fea000383ffff */
.L_x_21:
        /* <DEDUP_REMOVED lines=8> */
.L_x_23:
        /* <DEDUP_REMOVED lines=14> */
.L_x_27:


//--------------------- .nv.shared.reserved.0     --------------------------
	.section	.nv.shared.reserved.0,"aw",@nobits
	.weak		__nv_reservedSMEM_offset_0_alias
	.size		__nv_reservedSMEM_offset_0_alias, 0, 64
	.other		__nv_reservedSMEM_offset_0_alias,@"STO_CUDA_RESERVED_SHARED STV_DEFAULT"
__nv_reservedSMEM_offset_0_alias:
	.zero		0
	.zero		64


//--------------------- .nv.constant0._Z12fma_kernel_8Pfi --------------------------
	.section	.nv.constant0._Z12fma_kernel_8Pfi,"a",@progbits
	.sectionflags	@""
	.align	4
.nv.constant0._Z12fma_kernel_8Pfi:
	.zero		908


//--------------------- .nv.constant0._Z12fma_kernel_7Pfi --------------------------
	.section	.nv.constant0._Z12fma_kernel_7Pfi,"a",@progbits
	.sectionflags	@""
	.align	4
.nv.constant0._Z12fma_kernel_7Pfi:
	.zero		908


//--------------------- .nv.constant0._Z12fma_kernel_4Pfi --------------------------
	.section	.nv.constant0._Z12fma_kernel_4Pfi,"a",@progbits
	.sectionflags	@""
	.align	4
.nv.constant0._Z12fma_kernel_4Pfi:
	.zero		908


//--------------------- .nv.constant0._Z10fma_kernelPfi --------------------------
	.section	.nv.constant0._Z10fma_kernelPfi,"a",@progbits
	.sectionflags	@""
	.align	4
.nv.constant0._Z10fma_kernelPfi:
	.zero		908


//--------------------- SYMBOLS --------------------------

	.type		.nv.reservedSmem.offset0,@object
	.size		.nv.reservedSmem.offset0,0x4
